//
// Generated by NVIDIA NVVM Compiler
//
// Compiler Build ID: CL-36424714
// Cuda compilation tools, release 13.0, V13.0.88
// Based on NVVM 20.0.0
//

.version 9.0
.target sm_100
.address_size 64

	// .globl	_Z9addKernelPiPKiS1_

.visible .entry _Z9addKernelPiPKiS1_(
	.param .u64 .ptr .align 1 _Z9addKernelPiPKiS1__param_0,
	.param .u64 .ptr .align 1 _Z9addKernelPiPKiS1__param_1,
	.param .u64 .ptr .align 1 _Z9addKernelPiPKiS1__param_2
)
{
	.reg .b32 	%r<5>;
	.reg .b64 	%rd<11>;

	ld.param.u64 	%rd1, [_Z9addKernelPiPKiS1__param_0];
	ld.param.u64 	%rd2, [_Z9addKernelPiPKiS1__param_1];
	ld.param.u64 	%rd3, [_Z9addKernelPiPKiS1__param_2];
	cvta.to.global.u64 	%rd4, %rd1;
	cvta.to.global.u64 	%rd5, %rd3;
	cvta.to.global.u64 	%rd6, %rd2;
	mov.u32 	%r1, %tid.x;
	mul.wide.u32 	%rd7, %r1, 4;
	add.s64 	%rd8, %rd6, %rd7;
	ld.global.u32 	%r2, [%rd8];
	add.s64 	%rd9, %rd5, %rd7;
	ld.global.u32 	%r3, [%rd9];
	add.s32 	%r4, %r3, %r2;
	add.s64 	%rd10, %rd4, %rd7;
	st.global.u32 	[%rd10], %r4;
	ret;

}
	// .globl	_Z9GetKernelPi
.visible .entry _Z9GetKernelPi(
	.param .u64 .ptr .align 1 _Z9GetKernelPi_param_0
)
{
	.reg .b32 	%r<4>;
	.reg .b64 	%rd<5>;

	ld.param.u64 	%rd1, [_Z9GetKernelPi_param_0];
	cvta.to.global.u64 	%rd2, %rd1;
	mov.u32 	%r1, %tid.x;
	mul.wide.u32 	%rd3, %r1, 4;
	add.s64 	%rd4, %rd2, %rd3;
	ld.global.u32 	%r2, [%rd4];
	mul.lo.s32 	%r3, %r2, 10;
	st.global.u32 	[%rd4], %r3;
	ret;

}


// ===== COMPILED SASS (sm_100) =====

	.target	sm_100

	.elftype	@"ET_EXEC"


//--------------------- .note.nv.tkinfo           --------------------------
	.section	.note.nv.tkinfo,"",@"SHT_NOTE"
	.sectionflags	@"SHF_NOTE_NV_TKINFO"
	.tkinfo
        /*0018*/ 	.word	0x00000002
        /*0030*/ 	.string	""
        /*0030*/ 	.string	"ptxas"
        /*0030*/ 	.string	"Cuda compilation tools, release 13.0, V13.0.88"
        /*0030*/ 	.string	"Build cuda_13.0.r13.0/compiler.36424714_0"
        /*0030*/ 	.string	"-arch sm_100 -m 64 "



//--------------------- .note.nv.cuinfo           --------------------------
	.section	.note.nv.cuinfo,"",@"SHT_NOTE"
	.sectionflags	@"SHF_NOTE_NV_CUINFO"
        /*0018*/ 	.short	0x0002
        /*001a*/ 	.short	0x0064
        /*001c*/ 	.short	0x0082
	.zero		2


//--------------------- .nv.info                  --------------------------
	.section	.nv.info,"",@"SHT_CUDA_INFO"
	.align	4


	//----- nvinfo : EIATTR_REGCOUNT
	.align		4
        /*0000*/ 	.byte	0x04, 0x2f
        /*0002*/ 	.short	(.L_1 - .L_0)
	.align		4
.L_0:
        /*0004*/ 	.word	index@(_Z9addKernelPiPKiS1_)
        /*0008*/ 	.word	0x0000000c


	//----- nvinfo : EIATTR_FRAME_SIZE
	.align		4
.L_1:
        /*000c*/ 	.byte	0x04, 0x11
        /*000e*/ 	.short	(.L_3 - .L_2)
	.align		4
.L_2:
        /*0010*/ 	.word	index@(_Z9addKernelPiPKiS1_)
        /*0014*/ 	.word	0x00000000


	//----- nvinfo : EIATTR_REGCOUNT
	.align		4
.L_3:
        /*0018*/ 	.byte	0x04, 0x2f
        /*001a*/ 	.short	(.L_5 - .L_4)
	.align		4
.L_4:
        /*001c*/ 	.word	index@(_Z9GetKernelPi)
        /*0020*/ 	.word	0x00000008


	//----- nvinfo : EIATTR_FRAME_SIZE
	.align		4
.L_5:
        /*0024*/ 	.byte	0x04, 0x11
        /*0026*/ 	.short	(.L_7 - .L_6)
	.align		4
.L_6:
        /*0028*/ 	.word	index@(_Z9GetKernelPi)
        /*002c*/ 	.word	0x00000000


	//----- nvinfo : EIATTR_MIN_STACK_SIZE
	.align		4
.L_7:
        /*0030*/ 	.byte	0x04, 0x12
        /*0032*/ 	.short	(.L_9 - .L_8)
	.align		4
.L_8:
        /*0034*/ 	.word	index@(_Z9GetKernelPi)
        /*0038*/ 	.word	0x00000000


	//----- nvinfo : EIATTR_MIN_STACK_SIZE
	.align		4
.L_9:
        /*003c*/ 	.byte	0x04, 0x12
        /*003e*/ 	.short	(.L_11 - .L_10)
	.align		4
.L_10:
        /*0040*/ 	.word	index@(_Z9addKernelPiPKiS1_)
        /*0044*/ 	.word	0x00000000
.L_11:


//--------------------- .nv.compat                --------------------------
	.section	.nv.compat,"",@"SHT_CUDA_COMPAT_INFO"
	.align	4
        /*0000*/ 	.byte	0x02, 0x09, 0x00, 0x00, 0x02, 0x02, 0x01, 0x00, 0x02, 0x05, 0x05, 0x00, 0x03, 0x07, 0x01, 0x01
        /*0010*/ 	.byte	0x02, 0x03, 0x00, 0x00, 0x02, 0x06, 0x01, 0x00, 0x04, 0x0b, 0x08, 0x00, 0x09, 0x00, 0x00, 0x00
        /*0020*/ 	.byte	0x00, 0x00, 0x00, 0x00


//--------------------- .nv.info._Z9GetKernelPi   --------------------------
	.section	.nv.info._Z9GetKernelPi,"",@"SHT_CUDA_INFO"
	.sectionflags	@""
	.align	4


	//----- nvinfo : EIATTR_CUDA_API_VERSION
	.align		4
        /*0000*/ 	.byte	0x04, 0x37
        /*0002*/ 	.short	(.L_13 - .L_12)
.L_12:
        /*0004*/ 	.word	0x00000082


	//----- nvinfo : EIATTR_KPARAM_INFO
	.align		4
.L_13:
        /*0008*/ 	.byte	0x04, 0x17
        /*000a*/ 	.short	(.L_15 - .L_14)
.L_14:
        /*000c*/ 	.word	0x00000000
        /*0010*/ 	.short	0x0000
        /*0012*/ 	.short	0x0000
        /*0014*/ 	.byte	0x00, 0xf5, 0x21, 0x00


	//----- nvinfo : EIATTR_SPARSE_MMA_MASK
	.align		4
.L_15:
        /*0018*/ 	.byte	0x03, 0x50
        /*001a*/ 	.short	0x0000


	//----- nvinfo : EIATTR_MAXREG_COUNT
	.align		4
        /*001c*/ 	.byte	0x03, 0x1b
        /*001e*/ 	.short	0x00ff


	//----- nvinfo : EIATTR_MERCURY_ISA_VERSION
	.align		4
        /*0020*/ 	.byte	0x03, 0x5f
        /*0022*/ 	.short	0x0101


	//----- nvinfo : EIATTR_VRC_CTA_INIT_COUNT
	.align		4
        /*0024*/ 	.byte	0x02, 0x4a
	.zero		1
	.zero		1


	//----- nvinfo : EIATTR_EXIT_INSTR_OFFSETS
	.align		4
        /*0028*/ 	.byte	0x04, 0x1c
        /*002a*/ 	.short	(.L_17 - .L_16)


	//   ....[0]....
.L_16:
        /*002c*/ 	.word	0x00000080


	//----- nvinfo : EIATTR_CBANK_PARAM_SIZE
	.align		4
.L_17:
        /*0030*/ 	.byte	0x03, 0x19
        /*0032*/ 	.short	0x0008


	//----- nvinfo : EIATTR_PARAM_CBANK
	.align		4
        /*0034*/ 	.byte	0x04, 0x0a
        /*0036*/ 	.short	(.L_19 - .L_18)
	.align		4
.L_18:
        /*0038*/ 	.word	index@(.nv.constant0._Z9GetKernelPi)
        /*003c*/ 	.short	0x0380
        /*003e*/ 	.short	0x0008


	//----- nvinfo : EIATTR_SW_WAR
	.align		4
.L_19:
        /*0040*/ 	.byte	0x04, 0x36
        /*0042*/ 	.short	(.L_21 - .L_20)
.L_20:
        /*0044*/ 	.word	0x00000008
.L_21:


//--------------------- .nv.info._Z9addKernelPiPKiS1_ --------------------------
	.section	.nv.info._Z9addKernelPiPKiS1_,"",@"SHT_CUDA_INFO"
	.sectionflags	@""
	.align	4


	//----- nvinfo : EIATTR_CUDA_API_VERSION
	.align		4
        /*0000*/ 	.byte	0x04, 0x37
        /*0002*/ 	.short	(.L_23 - .L_22)
.L_22:
        /*0004*/ 	.word	0x00000082


	//----- nvinfo : EIATTR_KPARAM_INFO
	.align		4
.L_23:
        /*0008*/ 	.byte	0x04, 0x17
        /*000a*/ 	.short	(.L_25 - .L_24)
.L_24:
        /*000c*/ 	.word	0x00000000
        /*0010*/ 	.short	0x0002
        /*0012*/ 	.short	0x0010
        /*0014*/ 	.byte	0x00, 0xf5, 0x21, 0x00


	//----- nvinfo : EIATTR_KPARAM_INFO
	.align		4
.L_25:
        /*0018*/ 	.byte	0x04, 0x17
        /*001a*/ 	.short	(.L_27 - .L_26)
.L_26:
        /*001c*/ 	.word	0x00000000
        /*0020*/ 	.short	0x0001
        /*0022*/ 	.short	0x0008
        /*0024*/ 	.byte	0x00, 0xf5, 0x21, 0x00


	//----- nvinfo : EIATTR_KPARAM_INFO
	.align		4
.L_27:
        /*0028*/ 	.byte	0x04, 0x17
        /*002a*/ 	.short	(.L_29 - .L_28)
.L_28:
        /*002c*/ 	.word	0x00000000
        /*0030*/ 	.short	0x0000
        /*0032*/ 	.short	0x0000
        /*0034*/ 	.byte	0x00, 0xf5, 0x21, 0x00


	//----- nvinfo : EIATTR_SPARSE_MMA_MASK
	.align		4
.L_29:
        /*0038*/ 	.byte	0x03, 0x50
        /*003a*/ 	.short	0x0000


	//----- nvinfo : EIATTR_MAXREG_COUNT
	.align		4
        /*003c*/ 	.byte	0x03, 0x1b
        /*003e*/ 	.short	0x00ff


	//----- nvinfo : EIATTR_MERCURY_ISA_VERSION
	.align		4
        /*0040*/ 	.byte	0x03, 0x5f
        /*0042*/ 	.short	0x0101


	//----- nvinfo : EIATTR_VRC_CTA_INIT_COUNT
	.align		4
        /*0044*/ 	.byte	0x02, 0x4a
	.zero		1
	.zero		1


	//----- nvinfo : EIATTR_EXIT_INSTR_OFFSETS
	.align		4
        /*0048*/ 	.byte	0x04, 0x1c
        /*004a*/ 	.short	(.L_31 - .L_30)


	//   ....[0]....
.L_30:
        /*004c*/ 	.word	0x000000d0


	//----- nvinfo : EIATTR_CBANK_PARAM_SIZE
	.align		4
.L_31:
        /*0050*/ 	.byte	0x03, 0x19
        /*0052*/ 	.short	0x0018


	//----- nvinfo : EIATTR_PARAM_CBANK
	.align		4
        /*0054*/ 	.byte	0x04, 0x0a
        /*0056*/ 	.short	(.L_33 - .L_32)
	.align		4
.L_32:
        /*0058*/ 	.word	index@(.nv.constant0._Z9addKernelPiPKiS1_)
        /*005c*/ 	.short	0x0380
        /*005e*/ 	.short	0x0018


	//----- nvinfo : EIATTR_SW_WAR
	.align		4
.L_33:
        /*0060*/ 	.byte	0x04, 0x36
        /*0062*/ 	.short	(.L_35 - .L_34)
.L_34:
        /*0064*/ 	.word	0x00000008
.L_35:


//--------------------- .nv.callgraph             --------------------------
	.section	.nv.callgraph,"",@"SHT_CUDA_CALLGRAPH"
	.align	4
	.sectionentsize	8
	.align		4
        /*0000*/ 	.word	0x00000000
	.align		4
        /*0004*/ 	.word	0xffffffff
	.align		4
        /*0008*/ 	.word	0x00000000
	.align		4
        /*000c*/ 	.word	0xfffffffe
	.align		4
        /*0010*/ 	.word	0x00000000
	.align		4
        /*0014*/ 	.word	0xfffffffd
	.align		4
        /*0018*/ 	.word	0x00000000
	.align		4
        /*001c*/ 	.word	0xfffffffc


//--------------------- .text._Z9GetKernelPi      --------------------------
	.section	.text._Z9GetKernelPi,"ax",@progbits
	.align	128
        .global         _Z9GetKernelPi
        .type           _Z9GetKernelPi,@function
        .size           _Z9GetKernelPi,(.L_x_2 - _Z9GetKernelPi)
        .other          _Z9GetKernelPi,@"STO_CUDA_ENTRY STV_DEFAULT"
_Z9GetKernelPi:
.text._Z9GetKernelPi:
[----:B------:R-:W-:Y:S01]  /*0000*/  LDC R1, c[0x0][0x37c] ;  /* 0x0000df00ff017b82 */ /* 0x000fe20000000800 */
[----:B------:R-:W0:Y:S07]  /*0010*/  S2R R5, SR_TID.X ;  /* 0x0000000000057919 */ /* 0x000e2e0000002100 */
[----:B------:R-:W0:Y:S01]  /*0020*/  LDC.64 R2, c[0x0][0x380] ;  /* 0x0000e000ff027b82 */ /* 0x000e220000000a00 */
[----:B------:R-:W1:Y:S01]  /*0030*/  LDCU.64 UR4, c[0x0][0x358] ;  /* 0x00006b00ff0477ac */ /* 0x000e620008000a00 */
[----:B0-----:R-:W-:-:S05]  /*0040*/  IMAD.WIDE.U32 R2, R5, 0x4, R2 ;  /* 0x0000000405027825 */ /* 0x001fca00078e0002 */
[----:B-1----:R-:W2:Y:S02]  /*0050*/  LDG.E R0, desc[UR4][R2.64] ;  /* 0x0000000402007981 */ /* 0x002ea4000c1e1900 */
[----:B--2---:R-:W-:-:S05]  /*0060*/  IMAD R5, R0, 0xa, RZ ;  /* 0x0000000a00057824 */ /* 0x004fca00078e02ff */
[----:B------:R-:W-:Y:S01]  /*0070*/  STG.E desc[UR4][R2.64], R5 ;  /* 0x0000000502007986 */ /* 0x000fe2000c101904 */
[----:B------:R-:W-:Y:S05]  /*0080*/  EXIT ;  /* 0x000000000000794d */ /* 0x000fea0003800000 */
.L_x_0:
[----:B------:R-:W-:-:S00]  /*0090*/  BRA `(.L_x_0) ;  /* 0xfffffffc00fc7947 */ /* 0x000fc0000383ffff */
[----:B------:R-:W-:-:S00]  /*00a0*/  NOP ;  /* 0x0000000000007918 */ /* 0x000fc00000000000 */
        /* <DEDUP_REMOVED lines=13> */
.L_x_2:


//--------------------- .text._Z9addKernelPiPKiS1_ --------------------------
	.section	.text._Z9addKernelPiPKiS1_,"ax",@progbits
	.align	128
        .global         _Z9addKernelPiPKiS1_
        .type           _Z9addKernelPiPKiS1_,@function
        .size           _Z9addKernelPiPKiS1_,(.L_x_3 - _Z9addKernelPiPKiS1_)
        .other          _Z9addKernelPiPKiS1_,@"STO_CUDA_ENTRY STV_DEFAULT"
_Z9addKernelPiPKiS1_:
.text._Z9addKernelPiPKiS1_:
[----:B------:R-:W-:Y:S01]  /*0000*/  LDC R1, c[0x0][0x37c] ;  /* 0x0000df00ff017b82 */ /* 0x000fe20000000800 */
[----:B------:R-:W0:Y:S07]  /*0010*/  S2R R9, SR_TID.X ;  /* 0x0000000000097919 */ /* 0x000e2e0000002100 */
[----:B------:R-:W0:Y:S01]  /*0020*/  LDC.64 R2, c[0x0][0x388] ;  /* 0x0000e200ff027b82 */ /* 0x000e220000000a00 */
[----:B------:R-:W1:Y:S07]  /*0030*/  LDCU.64 UR4, c[0x0][0x358] ;  /* 0x00006b00ff0477ac */ /* 0x000e6e0008000a00 */
[----:B------:R-:W2:Y:S08]  /*0040*/  LDC.64 R4, c[0x0][0x390] ;  /* 0x0000e400ff047b82 */ /* 0x000eb00000000a00 */
[----:B------:R-:W3:Y:S01]  /*0050*/  LDC.64 R6, c[0x0][0x380] ;  /* 0x0000e000ff067b82 */ /* 0x000ee20000000a00 */
[----:B0-----:R-:W-:-:S04]  /*0060*/  IMAD.WIDE.U32 R2, R9, 0x4, R2 ;  /* 0x0000000409027825 */ /* 0x001fc800078e0002 */
[C---:B--2---:R-:W-:Y:S02]  /*0070*/  IMAD.WIDE.U32 R4, R9.reuse, 0x4, R4 ;  /* 0x0000000409047825 */ /* 0x044fe400078e0004 */
[----:B-1----:R-:W2:Y:S04]  /*0080*/  LDG.E R2, desc[UR4][R2.64] ;  /* 0x0000000402027981 */ /* 0x002ea8000c1e1900 */
[----:B------:R-:W2:Y:S01]  /*0090*/  LDG.E R5, desc[UR4][R4.64] ;  /* 0x0000000404057981 */ /* 0x000ea2000c1e1900 */
[----:B---3--:R-:W-:Y:S01]  /*00a0*/  IMAD.WIDE.U32 R6, R9, 0x4, R6 ;  /* 0x0000000409067825 */ /* 0x008fe200078e0006 */
[----:B--2---:R-:W-:-:S05]  /*00b0*/  IADD3 R9, PT, PT, R2, R5, RZ ;  /* 0x0000000502097210 */ /* 0x004fca0007ffe0ff */
[----:B------:R-:W-:Y:S01]  /*00c0*/  STG.E desc[UR4][R6.64], R9 ;  /* 0x0000000906007986 */ /* 0x000fe2000c101904 */
[----:B------:R-:W-:Y:S05]  /*00d0*/  EXIT ;  /* 0x000000000000794d */ /* 0x000fea0003800000 */
.L_x_1:
        /* <DEDUP_REMOVED lines=10> */
.L_x_3:


//--------------------- .nv.shared.reserved.0     --------------------------
	.section	.nv.shared.reserved.0,"aw",@nobits
	.weak		__nv_reservedSMEM_offset_0_alias
	.size		__nv_reservedSMEM_offset_0_alias, 0, 64
	.other		__nv_reservedSMEM_offset_0_alias,@"STO_CUDA_RESERVED_SHARED STV_DEFAULT"
__nv_reservedSMEM_offset_0_alias:
	.zero		0
	.zero		64


//--------------------- .nv.constant0._Z9GetKernelPi --------------------------
	.section	.nv.constant0._Z9GetKernelPi,"a",@progbits
	.sectionflags	@""
	.align	4
.nv.constant0._Z9GetKernelPi:
	.zero		904


//--------------------- .nv.constant0._Z9addKernelPiPKiS1_ --------------------------
	.section	.nv.constant0._Z9addKernelPiPKiS1_,"a",@progbits
	.sectionflags	@""
	.align	4
.nv.constant0._Z9addKernelPiPKiS1_:
	.zero		920


//--------------------- SYMBOLS --------------------------

	.type		.nv.reservedSmem.offset0,@object
	.size		.nv.reservedSmem.offset0,0x4
